//
// Generated by NVIDIA NVVM Compiler
//
// Compiler Build ID: CL-36424714
// Cuda compilation tools, release 13.0, V13.0.88
// Based on NVVM 20.0.0
//

.version 9.0
.target sm_100
.address_size 64

	// .globl	_Z10TestKernelPi
.shared .align 4 .b8 a[4];

.visible .entry _Z10TestKernelPi(
	.param .u64 .ptr .align 1 _Z10TestKernelPi_param_0
)
{
	.reg .pred 	%p<5>;
	.reg .b32 	%r<9>;
	.reg .b64 	%rd<3>;

	ld.param.u64 	%rd2, [_Z10TestKernelPi_param_0];
	cvta.to.global.u64 	%rd1, %rd2;
	atom.global.add.u32 	%r4, [%rd1], 5;
	ld.global.u32 	%r5, [%rd1];
	add.s32 	%r6, %r5, 4;
	atom.relaxed.global.cas.b32 	%r8, [%rd1], %r5, %r6;
	setp.eq.s32 	%p1, %r8, %r5;
	@%p1 bra 	$L__BB0_2;
$L__BB0_1:
	add.s32 	%r7, %r8, 4;
	atom.relaxed.global.cas.b32 	%r3, [%rd1], %r8, %r7;
	setp.ne.s32 	%p4, %r3, %r8;
	mov.u32 	%r8, %r3;
	@%p4 bra 	$L__BB0_1;
$L__BB0_2:
	ret;

}
	// .globl	_Z9intrinsicPf
.visible .entry _Z9intrinsicPf(
	.param .u64 .ptr .align 1 _Z9intrinsicPf_param_0
)
{
	.reg .b32 	%f<5>;
	.reg .b64 	%rd<3>;

	ld.param.u64 	%rd1, [_Z9intrinsicPf_param_0];
	cvta.to.global.u64 	%rd2, %rd1;
	ld.global.f32 	%f1, [%rd2];
	lg2.approx.f32 	%f2, %f1;
	mul.f32 	%f3, %f2, 0f40066666;
	ex2.approx.f32 	%f4, %f3;
	st.global.f32 	[%rd2], %f4;
	ret;

}
	// .globl	_Z8standardPf
.visible .entry _Z8standardPf(
	.param .u64 .ptr .align 1 _Z8standardPf_param_0
)
{
	.reg .pred 	%p<11>;
	.reg .b32 	%r<12>;
	.reg .b32 	%f<66>;
	.reg .b64 	%rd<3>;

	ld.param.u64 	%rd2, [_Z8standardPf_param_0];
	cvta.to.global.u64 	%rd1, %rd2;
	ld.global.f32 	%f1, [%rd1];
	abs.f32 	%f2, %f1;
	setp.eq.f32 	%p1, %f1, 0f3F800000;
	mov.f32 	%f65, 0f3F800000;
	@%p1 bra 	$L__BB2_7;
	setp.num.f32 	%p2, %f2, %f2;
	@%p2 bra 	$L__BB2_3;
	mov.f32 	%f64, 0f40066666;
	add.rn.f32 	%f65, %f1, %f64;
	bra.uni 	$L__BB2_7;
$L__BB2_3:
	setp.neu.f32 	%p3, %f1, 0f00000000;
	setp.neu.f32 	%p4, %f2, 0f7F800000;
	and.pred  	%p5, %p3, %p4;
	@%p5 bra 	$L__BB2_5;
	add.f32 	%f63, %f1, %f1;
	mov.b32 	%r10, %f63;
	and.b32  	%r11, %r10, 2147483647;
	mov.b32 	%f65, %r11;
	bra.uni 	$L__BB2_7;
$L__BB2_5:
	setp.lt.f32 	%p6, %f2, 0f00800000;
	mul.f32 	%f8, %f2, 0f4B800000;
	selp.f32 	%f9, %f8, %f2, %p6;
	mov.b32 	%r1, %f9;
	add.s32 	%r2, %r1, -1060439283;
	and.b32  	%r3, %r2, -8388608;
	sub.s32 	%r4, %r1, %r3;
	mov.b32 	%f10, %r4;
	cvt.rn.f32.s32 	%f11, %r3;
	selp.f32 	%f12, 0fC1C00000, 0f00000000, %p6;
	fma.rn.f32 	%f13, %f11, 0f34000000, %f12;
	add.f32 	%f14, %f10, 0fBF800000;
	add.f32 	%f15, %f10, 0f3F800000;
	rcp.approx.ftz.f32 	%f16, %f15;
	add.f32 	%f17, %f14, %f14;
	mul.f32 	%f18, %f17, %f16;
	mul.f32 	%f19, %f18, %f18;
	neg.f32 	%f20, %f18;
	sub.f32 	%f21, %f14, %f18;
	add.f32 	%f22, %f21, %f21;
	fma.rn.f32 	%f23, %f20, %f14, %f22;
	mul.rn.f32 	%f24, %f16, %f23;
	fma.rn.f32 	%f25, %f19, 0f3A2C32E4, 0f3B52E7DB;
	fma.rn.f32 	%f26, %f25, %f19, 0f3C93BB73;
	fma.rn.f32 	%f27, %f26, %f19, 0f3DF6384F;
	mul.rn.f32 	%f28, %f27, %f19;
	fma.rn.f32 	%f29, %f18, 0f3FB8AA3B, %f13;
	mul.f32 	%f30, %f28, 0f40400000;
	sub.f32 	%f31, %f13, %f29;
	fma.rn.f32 	%f32, %f18, 0f3FB8AA3B, %f31;
	fma.rn.f32 	%f33, %f24, 0f3FB8AA3B, %f32;
	fma.rn.f32 	%f34, %f18, 0f32A55E34, %f33;
	fma.rn.f32 	%f35, %f30, %f24, %f34;
	fma.rn.f32 	%f36, %f28, %f18, %f35;
	add.rn.f32 	%f37, %f29, %f36;
	mov.f32 	%f38, 0f40066666;
	mul.rn.f32 	%f39, %f37, %f38;
	cvt.rni.f32.f32 	%f40, %f39;
	sub.f32 	%f41, %f39, %f40;
	neg.f32 	%f42, %f39;
	fma.rn.f32 	%f43, %f37, 0f40066666, %f42;
	neg.f32 	%f44, %f29;
	add.rn.f32 	%f45, %f37, %f44;
	neg.f32 	%f46, %f45;
	add.rn.f32 	%f47, %f36, %f46;
	fma.rn.f32 	%f48, %f47, 0f40066666, %f43;
	add.f32 	%f49, %f41, %f48;
	setp.gt.f32 	%p7, %f40, 0f00000000;
	selp.b32 	%r5, 0, -2097152000, %p7;
	setp.geu.f32 	%p8, %f1, 0f00000000;
	setp.lt.f32 	%p9, %f39, 0f00000000;
	selp.f32 	%f50, 0f00000000, 0f7F800000, %p9;
	abs.f32 	%f51, %f39;
	setp.gt.f32 	%p10, %f51, 0f43180000;
	cvt.rzi.s32.f32 	%r6, %f40;
	shl.b32 	%r7, %r6, 23;
	sub.s32 	%r8, %r7, %r5;
	mov.b32 	%f52, %r8;
	add.s32 	%r9, %r5, 2130706432;
	mov.b32 	%f53, %r9;
	fma.rn.f32 	%f54, %f49, 0f391FCB8E, 0f3AAF85ED;
	fma.rn.f32 	%f55, %f54, %f49, 0f3C1D9856;
	fma.rn.f32 	%f56, %f55, %f49, 0f3D6357BB;
	fma.rn.f32 	%f57, %f56, %f49, 0f3E75FDEC;
	fma.rn.f32 	%f58, %f57, %f49, 0f3F317218;
	fma.rn.f32 	%f59, %f58, %f49, 0f3F800000;
	mul.f32 	%f60, %f59, %f53;
	mul.f32 	%f61, %f60, %f52;
	selp.f32 	%f65, %f50, %f61, %p10;
	@%p8 bra 	$L__BB2_7;
	mov.f32 	%f65, 0f7FFFFFFF;
$L__BB2_7:
	st.global.f32 	[%rd1], %f65;
	ret;

}
	// .globl	_Z6unsafePi
.visible .entry _Z6unsafePi(
	.param .u64 .ptr .align 1 _Z6unsafePi_param_0
)
{
	.reg .b32 	%r<4>;
	.reg .b64 	%rd<5>;

	ld.param.u64 	%rd1, [_Z6unsafePi_param_0];
	cvta.to.global.u64 	%rd2, %rd1;
	ld.shared.u32 	%r1, [a];
	add.s32 	%r2, %r1, 1;
	st.shared.u32 	[a], %r2;
	mov.u32 	%r3, %tid.x;
	mul.wide.u32 	%rd3, %r3, 4;
	add.s64 	%rd4, %rd2, %rd3;
	st.global.u32 	[%rd4], %r1;
	ret;

}
	// .globl	_Z6atomicPi
.visible .entry _Z6atomicPi(
	.param .u64 .ptr .align 1 _Z6atomicPi_param_0
)
{
	.reg .b32 	%r<3>;
	.reg .b64 	%rd<5>;

	ld.param.u64 	%rd1, [_Z6atomicPi_param_0];
	cvta.to.global.u64 	%rd2, %rd1;
	atom.shared.add.u32 	%r1, [a], 1;
	mov.u32 	%r2, %tid.x;
	mul.wide.u32 	%rd3, %r2, 4;
	add.s64 	%rd4, %rd2, %rd3;
	st.global.u32 	[%rd4], %r1;
	ret;

}


// ===== COMPILED SASS (sm_100) =====

	.target	sm_100

	.elftype	@"ET_EXEC"


//--------------------- .note.nv.tkinfo           --------------------------
	.section	.note.nv.tkinfo,"",@"SHT_NOTE"
	.sectionflags	@"SHF_NOTE_NV_TKINFO"
	.tkinfo
        /*0018*/ 	.word	0x00000002
        /*0030*/ 	.string	""
        /*0030*/ 	.string	"ptxas"
        /*0030*/ 	.string	"Cuda compilation tools, release 13.0, V13.0.88"
        /*0030*/ 	.string	"Build cuda_13.0.r13.0/compiler.36424714_0"
        /*0030*/ 	.string	"-arch sm_100 -m 64 "



//--------------------- .note.nv.cuinfo           --------------------------
	.section	.note.nv.cuinfo,"",@"SHT_NOTE"
	.sectionflags	@"SHF_NOTE_NV_CUINFO"
        /*0018*/ 	.short	0x0002
        /*001a*/ 	.short	0x0064
        /*001c*/ 	.short	0x0082
	.zero		2


//--------------------- .nv.info                  --------------------------
	.section	.nv.info,"",@"SHT_CUDA_INFO"
	.align	4


	//----- nvinfo : EIATTR_REGCOUNT
	.align		4
        /*0000*/ 	.byte	0x04, 0x2f
        /*0002*/ 	.short	(.L_1 - .L_0)
	.align		4
.L_0:
        /*0004*/ 	.word	index@(_Z10TestKernelPi)
        /*0008*/ 	.word	0x0000000a


	//----- nvinfo : EIATTR_FRAME_SIZE
	.align		4
.L_1:
        /*000c*/ 	.byte	0x04, 0x11
        /*000e*/ 	.short	(.L_3 - .L_2)
	.align		4
.L_2:
        /*0010*/ 	.word	index@(_Z10TestKernelPi)
        /*0014*/ 	.word	0x00000000


	//----- nvinfo : EIATTR_REGCOUNT
	.align		4
.L_3:
        /*0018*/ 	.byte	0x04, 0x2f
        /*001a*/ 	.short	(.L_5 - .L_4)
	.align		4
.L_4:
        /*001c*/ 	.word	index@(_Z9intrinsicPf)
        /*0020*/ 	.word	0x00000008


	//----- nvinfo : EIATTR_FRAME_SIZE
	.align		4
.L_5:
        /*0024*/ 	.byte	0x04, 0x11
        /*0026*/ 	.short	(.L_7 - .L_6)
	.align		4
.L_6:
        /*0028*/ 	.word	index@(_Z9intrinsicPf)
        /*002c*/ 	.word	0x00000000


	//----- nvinfo : EIATTR_REGCOUNT
	.align		4
.L_7:
        /*0030*/ 	.byte	0x04, 0x2f
        /*0032*/ 	.short	(.L_9 - .L_8)
	.align		4
.L_8:
        /*0034*/ 	.word	index@(_Z8standardPf)
        /*0038*/ 	.word	0x00000010


	//----- nvinfo : EIATTR_FRAME_SIZE
	.align		4
.L_9:
        /*003c*/ 	.byte	0x04, 0x11
        /*003e*/ 	.short	(.L_11 - .L_10)
	.align		4
.L_10:
        /*0040*/ 	.word	index@(_Z8standardPf)
        /*0044*/ 	.word	0x00000000


	//----- nvinfo : EIATTR_REGCOUNT
	.align		4
.L_11:
        /*0048*/ 	.byte	0x04, 0x2f
        /*004a*/ 	.short	(.L_13 - .L_12)
	.align		4
.L_12:
        /*004c*/ 	.word	index@(_Z6unsafePi)
        /*0050*/ 	.word	0x0000000a


	//----- nvinfo : EIATTR_FRAME_SIZE
	.align		4
.L_13:
        /*0054*/ 	.byte	0x04, 0x11
        /*0056*/ 	.short	(.L_15 - .L_14)
	.align		4
.L_14:
        /*0058*/ 	.word	index@(_Z6unsafePi)
        /*005c*/ 	.word	0x00000000


	//----- nvinfo : EIATTR_REGCOUNT
	.align		4
.L_15:
        /*0060*/ 	.byte	0x04, 0x2f
        /*0062*/ 	.short	(.L_17 - .L_16)
	.align		4
.L_16:
        /*0064*/ 	.word	index@(_Z6atomicPi)
        /*0068*/ 	.word	0x0000000a


	//----- nvinfo : EIATTR_FRAME_SIZE
	.align		4
.L_17:
        /*006c*/ 	.byte	0x04, 0x11
        /*006e*/ 	.short	(.L_19 - .L_18)
	.align		4
.L_18:
        /*0070*/ 	.word	index@(_Z6atomicPi)
        /*0074*/ 	.word	0x00000000


	//----- nvinfo : EIATTR_MIN_STACK_SIZE
	.align		4
.L_19:
        /*0078*/ 	.byte	0x04, 0x12
        /*007a*/ 	.short	(.L_21 - .L_20)
	.align		4
.L_20:
        /*007c*/ 	.word	index@(_Z6atomicPi)
        /*0080*/ 	.word	0x00000000


	//----- nvinfo : EIATTR_MIN_STACK_SIZE
	.align		4
.L_21:
        /*0084*/ 	.byte	0x04, 0x12
        /*0086*/ 	.short	(.L_23 - .L_22)
	.align		4
.L_22:
        /*0088*/ 	.word	index@(_Z6unsafePi)
        /*008c*/ 	.word	0x00000000


	//----- nvinfo : EIATTR_MIN_STACK_SIZE
	.align		4
.L_23:
        /*0090*/ 	.byte	0x04, 0x12
        /*0092*/ 	.short	(.L_25 - .L_24)
	.align		4
.L_24:
        /*0094*/ 	.word	index@(_Z8standardPf)
        /*0098*/ 	.word	0x00000000


	//----- nvinfo : EIATTR_MIN_STACK_SIZE
	.align		4
.L_25:
        /*009c*/ 	.byte	0x04, 0x12
        /*009e*/ 	.short	(.L_27 - .L_26)
	.align		4
.L_26:
        /*00a0*/ 	.word	index@(_Z9intrinsicPf)
        /*00a4*/ 	.word	0x00000000


	//----- nvinfo : EIATTR_MIN_STACK_SIZE
	.align		4
.L_27:
        /*00a8*/ 	.byte	0x04, 0x12
        /*00aa*/ 	.short	(.L_29 - .L_28)
	.align		4
.L_28:
        /*00ac*/ 	.word	index@(_Z10TestKernelPi)
        /*00b0*/ 	.word	0x00000000
.L_29:


//--------------------- .nv.compat                --------------------------
	.section	.nv.compat,"",@"SHT_CUDA_COMPAT_INFO"
	.align	4
        /*0000*/ 	.byte	0x02, 0x09, 0x00, 0x00, 0x02, 0x02, 0x01, 0x00, 0x02, 0x05, 0x05, 0x00, 0x03, 0x07, 0x01, 0x01
        /*0010*/ 	.byte	0x02, 0x03, 0x00, 0x00, 0x02, 0x06, 0x01, 0x00, 0x04, 0x0b, 0x08, 0x00, 0x01, 0x00, 0x00, 0x00
        /*0020*/ 	.byte	0x00, 0x00, 0x00, 0x00


//--------------------- .nv.info._Z6atomicPi      --------------------------
	.section	.nv.info._Z6atomicPi,"",@"SHT_CUDA_INFO"
	.sectionflags	@""
	.align	4


	//----- nvinfo : EIATTR_CUDA_API_VERSION
	.align		4
        /*0000*/ 	.byte	0x04, 0x37
        /*0002*/ 	.short	(.L_31 - .L_30)
.L_30:
        /*0004*/ 	.word	0x00000082


	//----- nvinfo : EIATTR_KPARAM_INFO
	.align		4
.L_31:
        /*0008*/ 	.byte	0x04, 0x17
        /*000a*/ 	.short	(.L_33 - .L_32)
.L_32:
        /*000c*/ 	.word	0x00000000
        /*0010*/ 	.short	0x0000
        /*0012*/ 	.short	0x0000
        /*0014*/ 	.byte	0x00, 0xf5, 0x21, 0x00


	//----- nvinfo : EIATTR_SPARSE_MMA_MASK
	.align		4
.L_33:
        /*0018*/ 	.byte	0x03, 0x50
        /*001a*/ 	.short	0x0000


	//----- nvinfo : EIATTR_MAXREG_COUNT
	.align		4
        /*001c*/ 	.byte	0x03, 0x1b
        /*001e*/ 	.short	0x00ff


	//----- nvinfo : EIATTR_MERCURY_ISA_VERSION
	.align		4
        /*0020*/ 	.byte	0x03, 0x5f
        /*0022*/ 	.short	0x0101


	//----- nvinfo : EIATTR_INT_WARP_WIDE_INSTR_OFFSETS
	.align		4
        /*0024*/ 	.byte	0x04, 0x31
        /*0026*/ 	.short	(.L_35 - .L_34)


	//   ....[0]....
.L_34:
        /*0028*/ 	.word	0x00000030


	//   ....[1]....
        /*002c*/ 	.word	0x00000110


	//----- nvinfo : EIATTR_VRC_CTA_INIT_COUNT
	.align		4
.L_35:
        /*0030*/ 	.byte	0x02, 0x4a
	.zero		1
	.zero		1


	//----- nvinfo : EIATTR_EXIT_INSTR_OFFSETS
	.align		4
        /*0034*/ 	.byte	0x04, 0x1c
        /*0036*/ 	.short	(.L_37 - .L_36)


	//   ....[0]....
.L_36:
        /*0038*/ 	.word	0x00000140


	//----- nvinfo : EIATTR_CBANK_PARAM_SIZE
	.align		4
.L_37:
        /*003c*/ 	.byte	0x03, 0x19
        /*003e*/ 	.short	0x0008


	//----- nvinfo : EIATTR_PARAM_CBANK
	.align		4
        /*0040*/ 	.byte	0x04, 0x0a
        /*0042*/ 	.short	(.L_39 - .L_38)
	.align		4
.L_38:
        /*0044*/ 	.word	index@(.nv.constant0._Z6atomicPi)
        /*0048*/ 	.short	0x0380
        /*004a*/ 	.short	0x0008


	//----- nvinfo : EIATTR_SW_WAR
	.align		4
.L_39:
        /*004c*/ 	.byte	0x04, 0x36
        /*004e*/ 	.short	(.L_41 - .L_40)
.L_40:
        /*0050*/ 	.word	0x00000008
.L_41:


//--------------------- .nv.info._Z6unsafePi      --------------------------
	.section	.nv.info._Z6unsafePi,"",@"SHT_CUDA_INFO"
	.sectionflags	@""
	.align	4


	//----- nvinfo : EIATTR_CUDA_API_VERSION
	.align		4
        /*0000*/ 	.byte	0x04, 0x37
        /*0002*/ 	.short	(.L_43 - .L_42)
.L_42:
        /*0004*/ 	.word	0x00000082


	//----- nvinfo : EIATTR_KPARAM_INFO
	.align		4
.L_43:
        /*0008*/ 	.byte	0x04, 0x17
        /*000a*/ 	.short	(.L_45 - .L_44)
.L_44:
        /*000c*/ 	.word	0x00000000
        /*0010*/ 	.short	0x0000
        /*0012*/ 	.short	0x0000
        /*0014*/ 	.byte	0x00, 0xf5, 0x21, 0x00


	//----- nvinfo : EIATTR_SPARSE_MMA_MASK
	.align		4
.L_45:
        /*0018*/ 	.byte	0x03, 0x50
        /*001a*/ 	.short	0x0000


	//----- nvinfo : EIATTR_MAXREG_COUNT
	.align		4
        /*001c*/ 	.byte	0x03, 0x1b
        /*001e*/ 	.short	0x00ff


	//----- nvinfo : EIATTR_MERCURY_ISA_VERSION
	.align		4
        /*0020*/ 	.byte	0x03, 0x5f
        /*0022*/ 	.short	0x0101


	//----- nvinfo : EIATTR_VRC_CTA_INIT_COUNT
	.align		4
        /*0024*/ 	.byte	0x02, 0x4a
	.zero		1
	.zero		1


	//----- nvinfo : EIATTR_EXIT_INSTR_OFFSETS
	.align		4
        /*0028*/ 	.byte	0x04, 0x1c
        /*002a*/ 	.short	(.L_47 - .L_46)


	//   ....[0]....
.L_46:
        /*002c*/ 	.word	0x000000c0


	//----- nvinfo : EIATTR_CBANK_PARAM_SIZE
	.align		4
.L_47:
        /*0030*/ 	.byte	0x03, 0x19
        /*0032*/ 	.short	0x0008


	//----- nvinfo : EIATTR_PARAM_CBANK
	.align		4
        /*0034*/ 	.byte	0x04, 0x0a
        /*0036*/ 	.short	(.L_49 - .L_48)
	.align		4
.L_48:
        /*0038*/ 	.word	index@(.nv.constant0._Z6unsafePi)
        /*003c*/ 	.short	0x0380
        /*003e*/ 	.short	0x0008


	//----- nvinfo : EIATTR_SW_WAR
	.align		4
.L_49:
        /*0040*/ 	.byte	0x04, 0x36
        /*0042*/ 	.short	(.L_51 - .L_50)
.L_50:
        /*0044*/ 	.word	0x00000008
.L_51:


//--------------------- .nv.info._Z8standardPf    --------------------------
	.section	.nv.info._Z8standardPf,"",@"SHT_CUDA_INFO"
	.sectionflags	@""
	.align	4


	//----- nvinfo : EIATTR_CUDA_API_VERSION
	.align		4
        /*0000*/ 	.byte	0x04, 0x37
        /*0002*/ 	.short	(.L_53 - .L_52)
.L_52:
        /*0004*/ 	.word	0x00000082


	//----- nvinfo : EIATTR_KPARAM_INFO
	.align		4
.L_53:
        /*0008*/ 	.byte	0x04, 0x17
        /*000a*/ 	.short	(.L_55 - .L_54)
.L_54:
        /*000c*/ 	.word	0x00000000
        /*0010*/ 	.short	0x0000
        /*0012*/ 	.short	0x0000
        /*0014*/ 	.byte	0x00, 0xf5, 0x21, 0x00


	//----- nvinfo : EIATTR_SPARSE_MMA_MASK
	.align		4
.L_55:
        /*0018*/ 	.byte	0x03, 0x50
        /*001a*/ 	.short	0x0000


	//----- nvinfo : EIATTR_MAXREG_COUNT
	.align		4
        /*001c*/ 	.byte	0x03, 0x1b
        /*001e*/ 	.short	0x00ff


	//----- nvinfo : EIATTR_MERCURY_ISA_VERSION
	.align		4
        /*0020*/ 	.byte	0x03, 0x5f
        /*0022*/ 	.short	0x0101


	//----- nvinfo : EIATTR_VRC_CTA_INIT_COUNT
	.align		4
        /*0024*/ 	.byte	0x02, 0x4a
	.zero		1
	.zero		1


	//----- nvinfo : EIATTR_EXIT_INSTR_OFFSETS
	.align		4
        /*0028*/ 	.byte	0x04, 0x1c
        /*002a*/ 	.short	(.L_57 - .L_56)


	//   ....[0]....
.L_56:
        /*002c*/ 	.word	0x000004c0


	//----- nvinfo : EIATTR_CBANK_PARAM_SIZE
	.align		4
.L_57:
        /*0030*/ 	.byte	0x03, 0x19
        /*0032*/ 	.short	0x0008


	//----- nvinfo : EIATTR_PARAM_CBANK
	.align		4
        /*0034*/ 	.byte	0x04, 0x0a
        /*0036*/ 	.short	(.L_59 - .L_58)
	.align		4
.L_58:
        /*0038*/ 	.word	index@(.nv.constant0._Z8standardPf)
        /*003c*/ 	.short	0x0380
        /*003e*/ 	.short	0x0008


	//----- nvinfo : EIATTR_SW_WAR
	.align		4
.L_59:
        /*0040*/ 	.byte	0x04, 0x36
        /*0042*/ 	.short	(.L_61 - .L_60)
.L_60:
        /*0044*/ 	.word	0x00000008
.L_61:


//--------------------- .nv.info._Z9intrinsicPf   --------------------------
	.section	.nv.info._Z9intrinsicPf,"",@"SHT_CUDA_INFO"
	.sectionflags	@""
	.align	4


	//----- nvinfo : EIATTR_CUDA_API_VERSION
	.align		4
        /*0000*/ 	.byte	0x04, 0x37
        /*0002*/ 	.short	(.L_63 - .L_62)
.L_62:
        /*0004*/ 	.word	0x00000082


	//----- nvinfo : EIATTR_KPARAM_INFO
	.align		4
.L_63:
        /*0008*/ 	.byte	0x04, 0x17
        /*000a*/ 	.short	(.L_65 - .L_64)
.L_64:
        /*000c*/ 	.word	0x00000000
        /*0010*/ 	.short	0x0000
        /*0012*/ 	.short	0x0000
        /*0014*/ 	.byte	0x00, 0xf5, 0x21, 0x00


	//----- nvinfo : EIATTR_SPARSE_MMA_MASK
	.align		4
.L_65:
        /*0018*/ 	.byte	0x03, 0x50
        /*001a*/ 	.short	0x0000


	//----- nvinfo : EIATTR_MAXREG_COUNT
	.align		4
        /*001c*/ 	.byte	0x03, 0x1b
        /*001e*/ 	.short	0x00ff


	//----- nvinfo : EIATTR_MERCURY_ISA_VERSION
	.align		4
        /*0020*/ 	.byte	0x03, 0x5f
        /*0022*/ 	.short	0x0101


	//----- nvinfo : EIATTR_VRC_CTA_INIT_COUNT
	.align		4
        /*0024*/ 	.byte	0x02, 0x4a
	.zero		1
	.zero		1


	//----- nvinfo : EIATTR_EXIT_INSTR_OFFSETS
	.align		4
        /*0028*/ 	.byte	0x04, 0x1c
        /*002a*/ 	.short	(.L_67 - .L_66)


	//   ....[0]....
.L_66:
        /*002c*/ 	.word	0x000000e0


	//----- nvinfo : EIATTR_CBANK_PARAM_SIZE
	.align		4
.L_67:
        /*0030*/ 	.byte	0x03, 0x19
        /*0032*/ 	.short	0x0008


	//----- nvinfo : EIATTR_PARAM_CBANK
	.align		4
        /*0034*/ 	.byte	0x04, 0x0a
        /*0036*/ 	.short	(.L_69 - .L_68)
	.align		4
.L_68:
        /*0038*/ 	.word	index@(.nv.constant0._Z9intrinsicPf)
        /*003c*/ 	.short	0x0380
        /*003e*/ 	.short	0x0008


	//----- nvinfo : EIATTR_SW_WAR
	.align		4
.L_69:
        /*0040*/ 	.byte	0x04, 0x36
        /*0042*/ 	.short	(.L_71 - .L_70)
.L_70:
        /*0044*/ 	.word	0x00000008
.L_71:


//--------------------- .nv.info._Z10TestKernelPi --------------------------
	.section	.nv.info._Z10TestKernelPi,"",@"SHT_CUDA_INFO"
	.sectionflags	@""
	.align	4


	//----- nvinfo : EIATTR_CUDA_API_VERSION
	.align		4
        /*0000*/ 	.byte	0x04, 0x37
        /*0002*/ 	.short	(.L_73 - .L_72)
.L_72:
        /*0004*/ 	.word	0x00000082


	//----- nvinfo : EIATTR_KPARAM_INFO
	.align		4
.L_73:
        /*0008*/ 	.byte	0x04, 0x17
        /*000a*/ 	.short	(.L_75 - .L_74)
.L_74:
        /*000c*/ 	.word	0x00000000
        /*0010*/ 	.short	0x0000
        /*0012*/ 	.short	0x0000
        /*0014*/ 	.byte	0x00, 0xf5, 0x21, 0x00


	//----- nvinfo : EIATTR_SPARSE_MMA_MASK
	.align		4
.L_75:
        /*0018*/ 	.byte	0x03, 0x50
        /*001a*/ 	.short	0x0000


	//----- nvinfo : EIATTR_MAXREG_COUNT
	.align		4
        /*001c*/ 	.byte	0x03, 0x1b
        /*001e*/ 	.short	0x00ff


	//----- nvinfo : EIATTR_MERCURY_ISA_VERSION
	.align		4
        /*0020*/ 	.byte	0x03, 0x5f
        /*0022*/ 	.short	0x0101


	//----- nvinfo : EIATTR_INT_WARP_WIDE_INSTR_OFFSETS
	.align		4
        /*0024*/ 	.byte	0x04, 0x31
        /*0026*/ 	.short	(.L_77 - .L_76)


	//   ....[0]....
.L_76:
        /*0028*/ 	.word	0x00000030


	//----- nvinfo : EIATTR_VRC_CTA_INIT_COUNT
	.align		4
.L_77:
        /*002c*/ 	.byte	0x02, 0x4a
	.zero		1
	.zero		1


	//----- nvinfo : EIATTR_EXIT_INSTR_OFFSETS
	.align		4
        /*0030*/ 	.byte	0x04, 0x1c
        /*0032*/ 	.short	(.L_79 - .L_78)


	//   ....[0]....
.L_78:
        /*0034*/ 	.word	0x000000e0


	//   ....[1]....
        /*0038*/ 	.word	0x00000160


	//----- nvinfo : EIATTR_CRS_STACK_SIZE
	.align		4
.L_79:
        /*003c*/ 	.byte	0x04, 0x1e
        /*003e*/ 	.short	(.L_81 - .L_80)
.L_80:
        /*0040*/ 	.word	0x00000000


	//----- nvinfo : EIATTR_CBANK_PARAM_SIZE
	.align		4
.L_81:
        /*0044*/ 	.byte	0x03, 0x19
        /*0046*/ 	.short	0x0008


	//----- nvinfo : EIATTR_PARAM_CBANK
	.align		4
        /*0048*/ 	.byte	0x04, 0x0a
        /*004a*/ 	.short	(.L_83 - .L_82)
	.align		4
.L_82:
        /*004c*/ 	.word	index@(.nv.constant0._Z10TestKernelPi)
        /*0050*/ 	.short	0x0380
        /*0052*/ 	.short	0x0008


	//----- nvinfo : EIATTR_SW_WAR
	.align		4
.L_83:
        /*0054*/ 	.byte	0x04, 0x36
        /*0056*/ 	.short	(.L_85 - .L_84)
.L_84:
        /*0058*/ 	.word	0x00000008
.L_85:


//--------------------- .nv.callgraph             --------------------------
	.section	.nv.callgraph,"",@"SHT_CUDA_CALLGRAPH"
	.align	4
	.sectionentsize	8
	.align		4
        /*0000*/ 	.word	0x00000000
	.align		4
        /*0004*/ 	.word	0xffffffff
	.align		4
        /*0008*/ 	.word	0x00000000
	.align		4
        /*000c*/ 	.word	0xfffffffe
	.align		4
        /*0010*/ 	.word	0x00000000
	.align		4
        /*0014*/ 	.word	0xfffffffd
	.align		4
        /*0018*/ 	.word	0x00000000
	.align		4
        /*001c*/ 	.word	0xfffffffc


//--------------------- .text._Z6atomicPi         --------------------------
	.section	.text._Z6atomicPi,"ax",@progbits
	.align	128
        .global         _Z6atomicPi
        .type           _Z6atomicPi,@function
        .size           _Z6atomicPi,(.L_x_7 - _Z6atomicPi)
        .other          _Z6atomicPi,@"STO_CUDA_ENTRY STV_DEFAULT"
_Z6atomicPi:
.text._Z6atomicPi:
[----:B------:R-:W-:Y:S01]  /*0000*/  LDC R1, c[0x0][0x37c] ;  /* 0x0000df00ff017b82 */ /* 0x000fe20000000800 */
[----:B------:R-:W0:Y:S07]  /*0010*/  S2R R3, SR_LANEID ;  /* 0x0000000000037919 */ /* 0x000e2e0000000000 */
[----:B------:R-:W1:Y:S01]  /*0020*/  S2UR UR5, SR_CgaCtaId ;  /* 0x00000000000579c3 */ /* 0x000e620000008800 */
[----:B------:R-:W-:Y:S01]  /*0030*/  VOTEU.ANY UR6, UPT, PT ;  /* 0x0000000000067886 */ /* 0x000fe200038e0100 */
[----:B------:R-:W-:Y:S01]  /*0040*/  UMOV UR4, 0x400 ;  /* 0x0000040000047882 */ /* 0x000fe20000000000 */
[----:B------:R-:W0:Y:S01]  /*0050*/  FLO.U32 R4, UR6 ;  /* 0x0000000600047d00 */ /* 0x000e2200080e0000 */
[----:B------:R-:W2:Y:S01]  /*0060*/  S2R R6, SR_LTMASK ;  /* 0x0000000000067919 */ /* 0x000ea20000003900 */
[----:B------:R-:W3:Y:S06]  /*0070*/  S2R R5, SR_TID.X ;  /* 0x0000000000057919 */ /* 0x000eec0000002100 */
[----:B------:R-:W4:Y:S01]  /*0080*/  POPC R0, UR6 ;  /* 0x0000000600007d09 */ /* 0x000f220008000000 */
[----:B-1----:R-:W-:Y:S01]  /*0090*/  ULEA UR4, UR5, UR4, 0x18 ;  /* 0x0000000405047291 */ /* 0x002fe2000f8ec0ff */
[----:B0-----:R-:W-:-:S02]  /*00a0*/  ISETP.EQ.U32.AND P0, PT, R4, R3, PT ;  /* 0x000000030400720c */ /* 0x001fc40003f02070 */
[----:B------:R-:W3:Y:S01]  /*00b0*/  LDC.64 R2, c[0x0][0x380] ;  /* 0x0000e000ff027b82 */ /* 0x000ee20000000a00 */
[----:B--2---:R-:W-:-:S06]  /*00c0*/  LOP3.LUT R6, R6, UR6, RZ, 0xc0, !PT ;  /* 0x0000000606067c12 */ /* 0x004fcc000f8ec0ff */
[----:B------:R-:W0:Y:S04]  /*00d0*/  POPC R6, R6 ;  /* 0x0000000600067309 */ /* 0x000e280000000000 */
[----:B----4-:R-:W1:Y:S01]  /*00e0*/  @P0 ATOMS.ADD R7, [UR4], R0 ;  /* 0x00000000ff07098c */ /* 0x010e620008000004 */
[----:B------:R-:W2:Y:S01]  /*00f0*/  LDCU.64 UR4, c[0x0][0x358] ;  /* 0x00006b00ff0477ac */ /* 0x000ea20008000a00 */
[----:B---3--:R-:W-:Y:S02]  /*0100*/  IMAD.WIDE.U32 R2, R5, 0x4, R2 ;  /* 0x0000000405027825 */ /* 0x008fe400078e0002 */
[----:B-1----:R-:W0:Y:S02]  /*0110*/  SHFL.IDX PT, R7, R7, R4, 0x1f ;  /* 0x00001f0407077589 */ /* 0x002e2400000e0000 */
[----:B0-----:R-:W-:-:S05]  /*0120*/  IADD3 R5, PT, PT, R7, R6, RZ ;  /* 0x0000000607057210 */ /* 0x001fca0007ffe0ff */
[----:B--2---:R-:W-:Y:S01]  /*0130*/  STG.E desc[UR4][R2.64], R5 ;  /* 0x0000000502007986 */ /* 0x004fe2000c101904 */
[----:B------:R-:W-:Y:S05]  /*0140*/  EXIT ;  /* 0x000000000000794d */ /* 0x000fea0003800000 */
.L_x_0:
[----:B------:R-:W-:-:S00]  /*0150*/  BRA `(.L_x_0) ;  /* 0xfffffffc00fc7947 */ /* 0x000fc0000383ffff */
[----:B------:R-:W-:-:S00]  /*0160*/  NOP ;  /* 0x0000000000007918 */ /* 0x000fc00000000000 */
        /* <DEDUP_REMOVED lines=9> */
.L_x_7:


//--------------------- .text._Z6unsafePi         --------------------------
	.section	.text._Z6unsafePi,"ax",@progbits
	.align	128
        .global         _Z6unsafePi
        .type           _Z6unsafePi,@function
        .size           _Z6unsafePi,(.L_x_8 - _Z6unsafePi)
        .other          _Z6unsafePi,@"STO_CUDA_ENTRY STV_DEFAULT"
_Z6unsafePi:
.text._Z6unsafePi:
[----:B------:R-:W-:Y:S08]  /*0000*/  LDC R1, c[0x0][0x37c] ;  /* 0x0000df00ff017b82 */ /* 0x000ff00000000800 */
[----:B------:R-:W0:Y:S01]  /*0010*/  S2UR UR5, SR_CgaCtaId ;  /* 0x00000000000579c3 */ /* 0x000e220000008800 */
[----:B------:R-:W-:Y:S01]  /*0020*/  UMOV UR4, 0x400 ;  /* 0x0000040000047882 */ /* 0x000fe20000000000 */
[----:B------:R-:W1:Y:S01]  /*0030*/  S2R R7, SR_TID.X ;  /* 0x0000000000077919 */ /* 0x000e620000002100 */
[----:B------:R-:W2:Y:S05]  /*0040*/  LDCU.64 UR6, c[0x0][0x358] ;  /* 0x00006b00ff0677ac */ /* 0x000eaa0008000a00 */
[----:B------:R-:W1:Y:S01]  /*0050*/  LDC.64 R2, c[0x0][0x380] ;  /* 0x0000e000ff027b82 */ /* 0x000e620000000a00 */
[----:B0-----:R-:W-:-:S09]  /*0060*/  ULEA UR4, UR5, UR4, 0x18 ;  /* 0x0000000405047291 */ /* 0x001fd2000f8ec0ff */
[----:B------:R-:W0:Y:S01]  /*0070*/  LDS R5, [UR4] ;  /* 0x00000004ff057984 */ /* 0x000e220008000800 */
[----:B-1----:R-:W-:Y:S01]  /*0080*/  IMAD.WIDE.U32 R2, R7, 0x4, R2 ;  /* 0x0000000407027825 */ /* 0x002fe200078e0002 */
[----:B0-----:R-:W-:-:S04]  /*0090*/  IADD3 R0, PT, PT, R5, 0x1, RZ ;  /* 0x0000000105007810 */ /* 0x001fc80007ffe0ff */
[----:B--2---:R-:W-:Y:S04]  /*00a0*/  STG.E desc[UR6][R2.64], R5 ;  /* 0x0000000502007986 */ /* 0x004fe8000c101906 */
[----:B------:R-:W-:Y:S01]  /*00b0*/  STS [UR4], R0 ;  /* 0x00000000ff007988 */ /* 0x000fe20008000804 */
[----:B------:R-:W-:Y:S05]  /*00c0*/  EXIT ;  /* 0x000000000000794d */ /* 0x000fea0003800000 */
.L_x_1:
        /* <DEDUP_REMOVED lines=11> */
.L_x_8:


//--------------------- .text._Z8standardPf       --------------------------
	.section	.text._Z8standardPf,"ax",@progbits
	.align	128
        .global         _Z8standardPf
        .type           _Z8standardPf,@function
        .size           _Z8standardPf,(.L_x_9 - _Z8standardPf)
        .other          _Z8standardPf,@"STO_CUDA_ENTRY STV_DEFAULT"
_Z8standardPf:
.text._Z8standardPf:
[----:B------:R-:W-:Y:S08]  /*0000*/  LDC R1, c[0x0][0x37c] ;  /* 0x0000df00ff017b82 */ /* 0x000ff00000000800 */
[----:B------:R-:W0:Y:S01]  /*0010*/  LDC.64 R2, c[0x0][0x380] ;  /* 0x0000e000ff027b82 */ /* 0x000e220000000a00 */
[----:B------:R-:W0:Y:S02]  /*0020*/  LDCU.64 UR4, c[0x0][0x358] ;  /* 0x00006b00ff0477ac */ /* 0x000e240008000a00 */
[----:B0-----:R-:W2:Y:S01]  /*0030*/  LDG.E R0, desc[UR4][R2.64] ;  /* 0x0000000402007981 */ /* 0x001ea2000c1e1900 */
[----:B------:R-:W-:Y:S01]  /*0040*/  HFMA2 R5, -RZ, RZ, 1.875, 0 ;  /* 0x3f800000ff057431 */ /* 0x000fe200000001ff */
[----:B--2---:R-:W-:-:S13]  /*0050*/  FSETP.NEU.AND P0, PT, R0, 1, PT ;  /* 0x3f8000000000780b */ /* 0x004fda0003f0d000 */
[----:B------:R-:W-:Y:S05]  /*0060*/  @!P0 BRA `(.L_x_2) ;  /* 0x0000000400108947 */ /* 0x000fea0003800000 */
[----:B------:R-:W-:-:S13]  /*0070*/  FSETP.NAN.AND P0, PT, |R0|, |R0|, PT ;  /* 0x400000000000720b */ /* 0x000fda0003f08200 */
[----:B------:R-:W-:Y:S01]  /*0080*/  @P0 FADD R5, R0, 2.0999999046325683594 ;  /* 0x4006666600050421 */ /* 0x000fe20000000000 */
[----:B------:R-:W-:Y:S06]  /*0090*/  @P0 BRA `(.L_x_2) ;  /* 0x0000000400040947 */ /* 0x000fec0003800000 */
[----:B------:R-:W-:-:S04]  /*00a0*/  FSETP.NEU.AND P0, PT, |R0|, +INF , PT ;  /* 0x7f8000000000780b */ /* 0x000fc80003f0d200 */
[----:B------:R-:W-:-:S13]  /*00b0*/  FSETP.NEU.AND P0, PT, R0, RZ, P0 ;  /* 0x000000ff0000720b */ /* 0x000fda000070d000 */
[----:B------:R-:W-:-:S05]  /*00c0*/  @!P0 FADD R5, R0, R0 ;  /* 0x0000000000058221 */ /* 0x000fca0000000000 */
[----:B------:R-:W-:Y:S01]  /*00d0*/  @!P0 LOP3.LUT R5, R5, 0x7fffffff, RZ, 0xc0, !PT ;  /* 0x7fffffff05058812 */ /* 0x000fe200078ec0ff */
[----:B------:R-:W-:Y:S06]  /*00e0*/  @!P0 BRA `(.L_x_2) ;  /* 0x0000000000f08947 */ /* 0x000fec0003800000 */
[C---:B------:R-:W-:Y:S01]  /*00f0*/  FMUL R5, |R0|.reuse, 16777216 ;  /* 0x4b80000000057820 */ /* 0x040fe20000400200 */
[C---:B------:R-:W-:Y:S02]  /*0100*/  FSETP.GEU.AND P0, PT, |R0|.reuse, 1.175494350822287508e-38, PT ;  /* 0x008000000000780b */ /* 0x040fe40003f0e200 */
[----:B------:R-:W-:Y:S02]  /*0110*/  MOV R10, 0x3a2c32e4 ;  /* 0x3a2c32e4000a7802 */ /* 0x000fe40000000f00 */
[----:B------:R-:W-:Y:S02]  /*0120*/  FSEL R5, R5, |R0|, !P0 ;  /* 0x4000000005057208 */ /* 0x000fe40004000000 */
[----:B------:R-:W-:Y:S02]  /*0130*/  FSETP.GEU.AND P2, PT, R0, RZ, PT ;  /* 0x000000ff0000720b */ /* 0x000fe40003f4e000 */
[----:B------:R-:W-:-:S04]  /*0140*/  IADD3 R4, PT, PT, R5, -0x3f3504f3, RZ ;  /* 0xc0cafb0d05047810 */ /* 0x000fc80007ffe0ff */
[----:B------:R-:W-:-:S04]  /*0150*/  LOP3.LUT R4, R4, 0xff800000, RZ, 0xc0, !PT ;  /* 0xff80000004047812 */ /* 0x000fc800078ec0ff */
[-C--:B------:R-:W-:Y:S02]  /*0160*/  IADD3 R5, PT, PT, R5, -R4.reuse, RZ ;  /* 0x8000000405057210 */ /* 0x080fe40007ffe0ff */
[----:B------:R-:W-:-:S03]  /*0170*/  I2FP.F32.S32 R4, R4 ;  /* 0x0000000400047245 */ /* 0x000fc60000201400 */
[C---:B------:R-:W-:Y:S01]  /*0180*/  FADD R7, R5.reuse, 1 ;  /* 0x3f80000005077421 */ /* 0x040fe20000000000 */
[----:B------:R-:W-:Y:S01]  /*0190*/  FADD R6, R5, -1 ;  /* 0xbf80000005067421 */ /* 0x000fe20000000000 */
[----:B------:R-:W-:-:S03]  /*01a0*/  FSEL R5, RZ, -24, P0 ;  /* 0xc1c00000ff057808 */ /* 0x000fc60000000000 */
[----:B------:R-:W-:Y:S01]  /*01b0*/  FADD R8, R6, R6 ;  /* 0x0000000606087221 */ /* 0x000fe20000000000 */
[----:B------:R-:W0:Y:S01]  /*01c0*/  MUFU.RCP R7, R7 ;  /* 0x0000000700077308 */ /* 0x000e220000001000 */
[----:B------:R-:W-:Y:S02]  /*01d0*/  FFMA R4, R4, 1.1920928955078125e-07, R5 ;  /* 0x3400000004047823 */ /* 0x000fe40000000005 */
[----:B0-----:R-:W-:-:S04]  /*01e0*/  FMUL R9, R7, R8 ;  /* 0x0000000807097220 */ /* 0x001fc80000400000 */
[----:B------:R-:W-:Y:S01]  /*01f0*/  FADD R8, R6, -R9 ;  /* 0x8000000906087221 */ /* 0x000fe20000000000 */
[CC--:B------:R-:W-:Y:S01]  /*0200*/  FMUL R5, R9.reuse, R9.reuse ;  /* 0x0000000909057220 */ /* 0x0c0fe20000400000 */
[----:B------:R-:W-:Y:S02]  /*0210*/  FFMA R13, R9, 1.4426950216293334961, R4 ;  /* 0x3fb8aa3b090d7823 */ /* 0x000fe40000000004 */
[----:B------:R-:W-:Y:S01]  /*0220*/  FADD R11, R8, R8 ;  /* 0x00000008080b7221 */ /* 0x000fe20000000000 */
[C---:B------:R-:W-:Y:S01]  /*0230*/  FFMA R8, R5.reuse, R10, 0.0032181653659790754318 ;  /* 0x3b52e7db05087423 */ /* 0x040fe2000000000a */
[----:B------:R-:W-:Y:S02]  /*0240*/  FADD R4, R4, -R13 ;  /* 0x8000000d04047221 */ /* 0x000fe40000000000 */
[----:B------:R-:W-:Y:S01]  /*0250*/  FFMA R6, R6, -R9, R11 ;  /* 0x8000000906067223 */ /* 0x000fe2000000000b */
[----:B------:R-:W-:Y:S01]  /*0260*/  FFMA R8, R5, R8, 0.018033718690276145935 ;  /* 0x3c93bb7305087423 */ /* 0x000fe20000000008 */
[----:B------:R-:W-:-:S02]  /*0270*/  FFMA R11, R9, 1.4426950216293334961, R4 ;  /* 0x3fb8aa3b090b7823 */ /* 0x000fc40000000004 */
[----:B------:R-:W-:Y:S01]  /*0280*/  FMUL R6, R7, R6 ;  /* 0x0000000607067220 */ /* 0x000fe20000400000 */
[----:B------:R-:W-:-:S03]  /*0290*/  FFMA R8, R5, R8, 0.12022458761930465698 ;  /* 0x3df6384f05087423 */ /* 0x000fc60000000008 */
[----:B------:R-:W-:Y:S01]  /*02a0*/  FFMA R4, R6, 1.4426950216293334961, R11 ;  /* 0x3fb8aa3b06047823 */ /* 0x000fe2000000000b */
[----:B------:R-:W-:-:S03]  /*02b0*/  FMUL R8, R5, R8 ;  /* 0x0000000805087220 */ /* 0x000fc60000400000 */
[----:B------:R-:W-:Y:S01]  /*02c0*/  FFMA R7, R9, 1.9251366722983220825e-08, R4 ;  /* 0x32a55e3409077823 */ /* 0x000fe20000000004 */
[----:B------:R-:W-:-:S04]  /*02d0*/  FMUL R5, R8, 3 ;  /* 0x4040000008057820 */ /* 0x000fc80000400000 */
[----:B------:R-:W-:Y:S01]  /*02e0*/  FFMA R5, R6, R5, R7 ;  /* 0x0000000506057223 */ /* 0x000fe20000000007 */
[----:B------:R-:W-:-:S03]  /*02f0*/  HFMA2 R7, -RZ, RZ, 0.64013671875, -15.109375 ;  /* 0x391fcb8eff077431 */ /* 0x000fc600000001ff */
[----:B------:R-:W-:-:S04]  /*0300*/  FFMA R8, R9, R8, R5 ;  /* 0x0000000809087223 */ /* 0x000fc80000000005 */
[----:B------:R-:W-:-:S04]  /*0310*/  FADD R4, R13, R8 ;  /* 0x000000080d047221 */ /* 0x000fc80000000000 */
[----:B------:R-:W-:Y:S01]  /*0320*/  FMUL R5, R4, 2.0999999046325683594 ;  /* 0x4006666604057820 */ /* 0x000fe20000400000 */
[----:B------:R-:W-:-:S03]  /*0330*/  FADD R13, -R13, R4 ;  /* 0x000000040d0d7221 */ /* 0x000fc60000000100 */
[----:B------:R-:W0:Y:S01]  /*0340*/  FRND R6, R5 ;  /* 0x0000000500067307 */ /* 0x000e220000201000 */
[----:B------:R-:W-:Y:S01]  /*0350*/  FADD R13, R8, -R13 ;  /* 0x8000000d080d7221 */ /* 0x000fe20000000000 */
[----:B------:R-:W-:Y:S01]  /*0360*/  FFMA R4, R4, 2.0999999046325683594, -R5 ;  /* 0x4006666604047823 */ /* 0x000fe20000000805 */
[----:B------:R-:W-:-:S03]  /*0370*/  FSETP.GT.AND P0, PT, |R5|, 152, PT ;  /* 0x431800000500780b */ /* 0x000fc60003f04200 */
[----:B------:R-:W-:Y:S01]  /*0380*/  FFMA R13, R13, 2.0999999046325683594, R4 ;  /* 0x400666660d0d7823 */ /* 0x000fe20000000004 */
[----:B0-----:R-:W-:Y:S01]  /*0390*/  FADD R4, R5, -R6 ;  /* 0x8000000605047221 */ /* 0x001fe20000000000 */
[----:B------:R-:W-:-:S03]  /*03a0*/  FSETP.GT.AND P1, PT, R6, RZ, PT ;  /* 0x000000ff0600720b */ /* 0x000fc60003f24000 */
[----:B------:R-:W-:Y:S01]  /*03b0*/  FADD R4, R4, R13 ;  /* 0x0000000d04047221 */ /* 0x000fe20000000000 */
[----:B------:R-:W-:Y:S02]  /*03c0*/  SEL R6, RZ, 0x83000000, P1 ;  /* 0x83000000ff067807 */ /* 0x000fe40000800000 */
[----:B------:R-:W-:Y:S01]  /*03d0*/  FSETP.GEU.AND P1, PT, R5, RZ, PT ;  /* 0x000000ff0500720b */ /* 0x000fe20003f2e000 */
[----:B------:R-:W-:Y:S01]  /*03e0*/  FFMA R7, R4, R7, 0.0013391353422775864601 ;  /* 0x3aaf85ed04077423 */ /* 0x000fe20000000007 */
[----:B------:R-:W-:-:S03]  /*03f0*/  IADD3 R0, PT, PT, R6, 0x7f000000, RZ ;  /* 0x7f00000006007810 */ /* 0x000fc60007ffe0ff */
[C---:B------:R-:W-:Y:S02]  /*0400*/  FFMA R9, R4.reuse, R7, 0.0096188392490148544312 ;  /* 0x3c1d985604097423 */ /* 0x040fe40000000007 */
[----:B------:R0:W1:Y:S02]  /*0410*/  F2I.NTZ R7, R5 ;  /* 0x0000000500077305 */ /* 0x0000640000203100 */
[----:B------:R-:W-:-:S04]  /*0420*/  FFMA R9, R4, R9, 0.055503588169813156128 ;  /* 0x3d6357bb04097423 */ /* 0x000fc80000000009 */
[----:B------:R-:W-:Y:S01]  /*0430*/  FFMA R9, R4, R9, 0.24022644758224487305 ;  /* 0x3e75fdec04097423 */ /* 0x000fe20000000009 */
[----:B0-----:R-:W-:-:S03]  /*0440*/  FSEL R5, RZ, +INF , !P1 ;  /* 0x7f800000ff057808 */ /* 0x001fc60004800000 */
[----:B------:R-:W-:-:S04]  /*0450*/  FFMA R9, R4, R9, 0.69314718246459960938 ;  /* 0x3f31721804097423 */ /* 0x000fc80000000009 */
[----:B------:R-:W-:Y:S01]  /*0460*/  FFMA R9, R4, R9, 1 ;  /* 0x3f80000004097423 */ /* 0x000fe20000000009 */
[----:B-1----:R-:W-:-:S03]  /*0470*/  LEA R7, R7, -R6, 0x17 ;  /* 0x8000000607077211 */ /* 0x002fc600078eb8ff */
[----:B------:R-:W-:-:S04]  /*0480*/  FMUL R0, R0, R9 ;  /* 0x0000000900007220 */ /* 0x000fc80000400000 */
[----:B------:R-:W-:Y:S01]  /*0490*/  @!P0 FMUL R5, R7, R0 ;  /* 0x0000000007058220 */ /* 0x000fe20000400000 */
[----:B------:R-:W-:-:S07]  /*04a0*/  @!P2 MOV R5, 0x7fffffff ;  /* 0x7fffffff0005a802 */ /* 0x000fce0000000f00 */
.L_x_2:
[----:B------:R-:W-:Y:S01]  /*04b0*/  STG.E desc[UR4][R2.64], R5 ;  /* 0x0000000502007986 */ /* 0x000fe2000c101904 */
[----:B------:R-:W-:Y:S05]  /*04c0*/  EXIT ;  /* 0x000000000000794d */ /* 0x000fea0003800000 */
.L_x_3:
        /* <DEDUP_REMOVED lines=11> */
.L_x_9:


//--------------------- .text._Z9intrinsicPf      --------------------------
	.section	.text._Z9intrinsicPf,"ax",@progbits
	.align	128
        .global         _Z9intrinsicPf
        .type           _Z9intrinsicPf,@function
        .size           _Z9intrinsicPf,(.L_x_10 - _Z9intrinsicPf)
        .other          _Z9intrinsicPf,@"STO_CUDA_ENTRY STV_DEFAULT"
_Z9intrinsicPf:
.text._Z9intrinsicPf:
[----:B------:R-:W-:Y:S08]  /*0000*/  LDC R1, c[0x0][0x37c] ;  /* 0x0000df00ff017b82 */ /* 0x000ff00000000800 */
[----:B------:R-:W0:Y:S01]  /*0010*/  LDC.64 R2, c[0x0][0x380] ;  /* 0x0000e000ff027b82 */ /* 0x000e220000000a00 */
[----:B------:R-:W0:Y:S02]  /*0020*/  LDCU.64 UR4, c[0x0][0x358] ;  /* 0x00006b00ff0477ac */ /* 0x000e240008000a00 */
[----:B0-----:R-:W2:Y:S02]  /*0030*/  LDG.E R0, desc[UR4][R2.64] ;  /* 0x0000000402007981 */ /* 0x001ea4000c1e1900 */
[----:B--2---:R-:W-:-:S13]  /*0040*/  FSETP.GEU.AND P0, PT, |R0|, 1.175494350822287508e-38, PT ;  /* 0x008000000000780b */ /* 0x004fda0003f0e200 */
[----:B------:R-:W-:-:S04]  /*0050*/  @!P0 FMUL R0, R0, 16777216 ;  /* 0x4b80000000008820 */ /* 0x000fc80000400000 */
[----:B------:R-:W0:Y:S02]  /*0060*/  MUFU.LG2 R4, R0 ;  /* 0x0000000000047308 */ /* 0x000e240000000c00 */
[----:B0-----:R-:W-:-:S04]  /*0070*/  @!P0 FADD R4, R4, -24 ;  /* 0xc1c0000004048421 */ /* 0x001fc80000000000 */
[----:B------:R-:W-:-:S05]  /*0080*/  FMUL R4, R4, 2.0999999046325683594 ;  /* 0x4006666604047820 */ /* 0x000fca0000400000 */
[----:B------:R-:W-:-:S13]  /*0090*/  FSETP.GEU.AND P0, PT, R4, -126, PT ;  /* 0xc2fc00000400780b */ /* 0x000fda0003f0e000 */
[----:B------:R-:W-:-:S04]  /*00a0*/  @!P0 FMUL R4, R4, 0.5 ;  /* 0x3f00000004048820 */ /* 0x000fc80000400000 */
[----:B------:R-:W0:Y:S02]  /*00b0*/  MUFU.EX2 R5, R4 ;  /* 0x0000000400057308 */ /* 0x000e240000000800 */
[----:B0-----:R-:W-:-:S05]  /*00c0*/  @!P0 FMUL R5, R5, R5 ;  /* 0x0000000505058220 */ /* 0x001fca0000400000 */
[----:B------:R-:W-:Y:S01]  /*00d0*/  STG.E desc[UR4][R2.64], R5 ;  /* 0x0000000502007986 */ /* 0x000fe2000c101904 */
[----:B------:R-:W-:Y:S05]  /*00e0*/  EXIT ;  /* 0x000000000000794d */ /* 0x000fea0003800000 */
.L_x_4:
        /* <DEDUP_REMOVED lines=9> */
.L_x_10:


//--------------------- .text._Z10TestKernelPi    --------------------------
	.section	.text._Z10TestKernelPi,"ax",@progbits
	.align	128
        .global         _Z10TestKernelPi
        .type           _Z10TestKernelPi,@function
        .size           _Z10TestKernelPi,(.L_x_11 - _Z10TestKernelPi)
        .other          _Z10TestKernelPi,@"STO_CUDA_ENTRY STV_DEFAULT"
_Z10TestKernelPi:
.text._Z10TestKernelPi:
[----:B------:R-:W-:Y:S01]  /*0000*/  LDC R1, c[0x0][0x37c] ;  /* 0x0000df00ff017b82 */ /* 0x000fe20000000800 */
[----:B------:R-:W0:Y:S07]  /*0010*/  S2R R4, SR_LANEID ;  /* 0x0000000000047919 */ /* 0x000e2e0000000000 */
[----:B------:R-:W1:Y:S01]  /*0020*/  LDC.64 R2, c[0x0][0x380] ;  /* 0x0000e000ff027b82 */ /* 0x000e620000000a00 */
[----:B------:R-:W-:Y:S02]  /*0030*/  VOTEU.ANY UR4, UPT, PT ;  /* 0x0000000000047886 */ /* 0x000fe400038e0100 */
[----:B------:R-:W2:Y:S01]  /*0040*/  POPC R0, UR4 ;  /* 0x0000000400007d09 */ /* 0x000ea20008000000 */
[----:B------:R-:W-:Y:S01]  /*0050*/  UFLO.U32 UR6, UR4 ;  /* 0x00000004000672bd */ /* 0x000fe200080e0000 */
[----:B------:R-:W1:Y:S01]  /*0060*/  LDCU.64 UR4, c[0x0][0x358] ;  /* 0x00006b00ff0477ac */ /* 0x000e620008000a00 */
[----:B--2---:R-:W-:-:S04]  /*0070*/  IMAD R7, R0, 0x5, RZ ;  /* 0x0000000500077824 */ /* 0x004fc800078e02ff */
[----:B0-----:R-:W-:-:S13]  /*0080*/  ISETP.EQ.U32.AND P0, PT, R4, UR6, PT ;  /* 0x0000000604007c0c */ /* 0x001fda000bf02070 */
[----:B-1----:R0:W-:Y:S04]  /*0090*/  @P0 REDG.E.ADD.STRONG.GPU desc[UR4][R2.64], R7 ;  /* 0x000000070200098e */ /* 0x0021e8000c12e104 */
[----:B------:R-:W2:Y:S02]  /*00a0*/  LDG.E R4, desc[UR4][R2.64] ;  /* 0x0000000402047981 */ /* 0x000ea4000c1e1900 */
[----:B--2---:R-:W-:-:S06]  /*00b0*/  VIADD R5, R4, 0x4 ;  /* 0x0000000404057836 */ /* 0x004fcc0000000000 */
[----:B------:R-:W2:Y:S02]  /*00c0*/  ATOMG.E.CAS.STRONG.GPU PT, R5, [R2], R4, R5 ;  /* 0x00000004020573a9 */ /* 0x000ea400001ee105 */
[----:B--2---:R-:W-:-:S13]  /*00d0*/  ISETP.NE.AND P0, PT, R5, R4, PT ;  /* 0x000000040500720c */ /* 0x004fda0003f05270 */
[----:B0-----:R-:W-:Y:S05]  /*00e0*/  @!P0 EXIT ;  /* 0x000000000000894d */ /* 0x001fea0003800000 */
[----:B------:R-:W-:-:S07]  /*00f0*/  IMAD.MOV.U32 R4, RZ, RZ, R5 ;  /* 0x000000ffff047224 */ /* 0x000fce00078e0005 */
.L_x_5:
[----:B------:R-:W-:Y:S01]  /*0100*/  IADD3 R5, PT, PT, R4, 0x4, RZ ;  /* 0x0000000404057810 */ /* 0x000fe20007ffe0ff */
[----:B------:R-:W-:Y:S05]  /*0110*/  YIELD ;  /* 0x0000000000007946 */ /* 0x000fea0003800000 */
[----:B------:R-:W2:Y:S02]  /*0120*/  ATOMG.E.CAS.STRONG.GPU PT, R5, [R2], R4, R5 ;  /* 0x00000004020573a9 */ /* 0x000ea400001ee105 */
[----:B--2---:R-:W-:Y:S01]  /*0130*/  ISETP.NE.AND P0, PT, R5, R4, PT ;  /* 0x000000040500720c */ /* 0x004fe20003f05270 */
[----:B------:R-:W-:-:S12]  /*0140*/  IMAD.MOV.U32 R4, RZ, RZ, R5 ;  /* 0x000000ffff047224 */ /* 0x000fd800078e0005 */
[----:B------:R-:W-:Y:S05]  /*0150*/  @P0 BRA `(.L_x_5) ;  /* 0xfffffffc00e80947 */ /* 0x000fea000383ffff */
[----:B------:R-:W-:Y:S05]  /*0160*/  EXIT ;  /* 0x000000000000794d */ /* 0x000fea0003800000 */
.L_x_6:
        /* <DEDUP_REMOVED lines=9> */
.L_x_11:


//--------------------- .nv.shared._Z6atomicPi    --------------------------
	.section	.nv.shared._Z6atomicPi,"aw",@nobits
	.sectionflags	@""
	.align	4
.nv.shared._Z6atomicPi:
	.zero		1028


//--------------------- .nv.shared.reserved.0     --------------------------
	.section	.nv.shared.reserved.0,"aw",@nobits
	.weak		__nv_reservedSMEM_offset_0_alias
	.size		__nv_reservedSMEM_offset_0_alias, 0, 64
	.other		__nv_reservedSMEM_offset_0_alias,@"STO_CUDA_RESERVED_SHARED STV_DEFAULT"
__nv_reservedSMEM_offset_0_alias:
	.zero		0
	.zero		64


//--------------------- .nv.shared._Z6unsafePi    --------------------------
	.section	.nv.shared._Z6unsafePi,"aw",@nobits
	.sectionflags	@""
	.align	4
.nv.shared._Z6unsafePi:
	.zero		1028


//--------------------- .nv.constant0._Z6atomicPi --------------------------
	.section	.nv.constant0._Z6atomicPi,"a",@progbits
	.sectionflags	@""
	.align	4
.nv.constant0._Z6atomicPi:
	.zero		904


//--------------------- .nv.constant0._Z6unsafePi --------------------------
	.section	.nv.constant0._Z6unsafePi,"a",@progbits
	.sectionflags	@""
	.align	4
.nv.constant0._Z6unsafePi:
	.zero		904


//--------------------- .nv.constant0._Z8standardPf --------------------------
	.section	.nv.constant0._Z8standardPf,"a",@progbits
	.sectionflags	@""
	.align	4
.nv.constant0._Z8standardPf:
	.zero		904


//--------------------- .nv.constant0._Z9intrinsicPf --------------------------
	.section	.nv.constant0._Z9intrinsicPf,"a",@progbits
	.sectionflags	@""
	.align	4
.nv.constant0._Z9intrinsicPf:
	.zero		904


//--------------------- .nv.constant0._Z10TestKernelPi --------------------------
	.section	.nv.constant0._Z10TestKernelPi,"a",@progbits
	.sectionflags	@""
	.align	4
.nv.constant0._Z10TestKernelPi:
	.zero		904


//--------------------- SYMBOLS --------------------------

	.type		.nv.reservedSmem.offset0,@object
	.size		.nv.reservedSmem.offset0,0x4
	.type		.nv.reservedSmem.cap,@object
	.size		.nv.reservedSmem.cap,0x4
